//
// Generated by NVIDIA NVVM Compiler
//
// Compiler Build ID: CL-36424714
// Cuda compilation tools, release 13.0, V13.0.88
// Based on NVVM 20.0.0
//

.version 9.0
.target sm_100
.address_size 64

	// .globl	_Z17ReducSumGlobalMemPiS_i
.extern .func  (.param .b32 func_retval0) vprintf
(
	.param .b64 vprintf_param_0,
	.param .b64 vprintf_param_1
)
;
.global .align 1 .b8 $str[4] = {37, 100, 32};

.visible .entry _Z17ReducSumGlobalMemPiS_i(
	.param .u64 .ptr .align 1 _Z17ReducSumGlobalMemPiS_i_param_0,
	.param .u64 .ptr .align 1 _Z17ReducSumGlobalMemPiS_i_param_1,
	.param .u32 _Z17ReducSumGlobalMemPiS_i_param_2
)
{
	.local .align 8 .b8 	__local_depot0[8];
	.reg .b64 	%SP;
	.reg .b64 	%SPL;
	.reg .pred 	%p<7>;
	.reg .b32 	%r<20>;
	.reg .b64 	%rd<15>;

	mov.u64 	%SPL, __local_depot0;
	cvta.local.u64 	%SP, %SPL;
	ld.param.u64 	%rd3, [_Z17ReducSumGlobalMemPiS_i_param_0];
	ld.param.u64 	%rd2, [_Z17ReducSumGlobalMemPiS_i_param_1];
	ld.param.u32 	%r8, [_Z17ReducSumGlobalMemPiS_i_param_2];
	cvta.to.global.u64 	%rd4, %rd3;
	mov.u32 	%r19, %ntid.x;
	mov.u32 	%r2, %ctaid.x;
	mul.lo.s32 	%r9, %r19, %r2;
	add.s32 	%r10, %r9, %r2;
	min.u32 	%r3, %r10, %r8;
	mov.u32 	%r4, %tid.x;
	add.s32 	%r5, %r9, %r4;
	setp.lt.u32 	%p1, %r19, 2;
	mul.wide.s32 	%rd5, %r5, 4;
	add.s64 	%rd1, %rd4, %rd5;
	@%p1 bra 	$L__BB0_4;
$L__BB0_1:
	shr.u32 	%r7, %r19, 1;
	setp.ge.u32 	%p2, %r4, %r7;
	add.s32 	%r11, %r7, %r5;
	setp.ge.s32 	%p3, %r11, %r3;
	or.pred  	%p4, %p2, %p3;
	@%p4 bra 	$L__BB0_3;
	shl.b32 	%r12, %r7, 2;
	cvt.u64.u32 	%rd6, %r12;
	add.s64 	%rd7, %rd1, %rd6;
	ld.global.u32 	%r13, [%rd7];
	ld.global.u32 	%r14, [%rd1];
	add.s32 	%r15, %r14, %r13;
	st.global.u32 	[%rd1], %r15;
$L__BB0_3:
	bar.sync 	0;
	setp.gt.u32 	%p5, %r19, 3;
	mov.u32 	%r19, %r7;
	@%p5 bra 	$L__BB0_1;
$L__BB0_4:
	setp.ne.s32 	%p6, %r4, 0;
	@%p6 bra 	$L__BB0_6;
	ld.global.u32 	%r16, [%rd1];
	cvta.to.global.u64 	%rd8, %rd2;
	mul.wide.u32 	%rd9, %r2, 4;
	add.s64 	%rd10, %rd8, %rd9;
	st.global.u32 	[%rd10], %r16;
	add.u64 	%rd11, %SP, 0;
	add.u64 	%rd12, %SPL, 0;
	st.local.u32 	[%rd12], %r16;
	mov.u64 	%rd13, $str;
	cvta.global.u64 	%rd14, %rd13;
	{ // callseq 0, 0
	.param .b64 param0;
	st.param.b64 	[param0], %rd14;
	.param .b64 param1;
	st.param.b64 	[param1], %rd11;
	.param .b32 retval0;
	call.uni (retval0), 
	vprintf, 
	(
	param0, 
	param1
	);
	ld.param.b32 	%r17, [retval0];
	} // callseq 0
$L__BB0_6:
	ret;

}
	// .globl	_Z8FinalSumPiS_i
.visible .entry _Z8FinalSumPiS_i(
	.param .u64 .ptr .align 1 _Z8FinalSumPiS_i_param_0,
	.param .u64 .ptr .align 1 _Z8FinalSumPiS_i_param_1,
	.param .u32 _Z8FinalSumPiS_i_param_2
)
{
	.reg .pred 	%p<5>;
	.reg .b32 	%r<11>;
	.reg .b64 	%rd<9>;

	ld.param.u64 	%rd4, [_Z8FinalSumPiS_i_param_0];
	ld.param.u64 	%rd3, [_Z8FinalSumPiS_i_param_1];
	ld.param.u32 	%r4, [_Z8FinalSumPiS_i_param_2];
	cvta.to.global.u64 	%rd1, %rd4;
	mov.u32 	%r1, %tid.x;
	setp.lt.s32 	%p1, %r4, 2;
	@%p1 bra 	$L__BB1_5;
	mul.wide.u32 	%rd5, %r1, 4;
	add.s64 	%rd2, %rd1, %rd5;
	mov.u32 	%r10, %r4;
$L__BB1_2:
	shr.u32 	%r3, %r10, 1;
	add.s32 	%r5, %r3, %r1;
	setp.ge.s32 	%p2, %r5, %r4;
	@%p2 bra 	$L__BB1_4;
	mul.wide.u32 	%rd6, %r3, 4;
	add.s64 	%rd7, %rd2, %rd6;
	ld.global.u32 	%r6, [%rd7];
	ld.global.u32 	%r7, [%rd2];
	add.s32 	%r8, %r7, %r6;
	st.global.u32 	[%rd2], %r8;
$L__BB1_4:
	bar.sync 	0;
	setp.gt.u32 	%p3, %r10, 3;
	mov.u32 	%r10, %r3;
	@%p3 bra 	$L__BB1_2;
$L__BB1_5:
	setp.ne.s32 	%p4, %r1, 0;
	@%p4 bra 	$L__BB1_7;
	ld.global.u32 	%r9, [%rd1];
	cvta.to.global.u64 	%rd8, %rd3;
	st.global.u32 	[%rd8], %r9;
$L__BB1_7:
	ret;

}


// ===== COMPILED SASS (sm_100) =====

	.target	sm_100

	.elftype	@"ET_EXEC"


//--------------------- .note.nv.tkinfo           --------------------------
	.section	.note.nv.tkinfo,"",@"SHT_NOTE"
	.sectionflags	@"SHF_NOTE_NV_TKINFO"
	.tkinfo
        /*0018*/ 	.word	0x00000002
        /*0030*/ 	.string	""
        /*0030*/ 	.string	"ptxas"
        /*0030*/ 	.string	"Cuda compilation tools, release 13.0, V13.0.88"
        /*0030*/ 	.string	"Build cuda_13.0.r13.0/compiler.36424714_0"
        /*0030*/ 	.string	"-arch sm_100 -m 64 "



//--------------------- .note.nv.cuinfo           --------------------------
	.section	.note.nv.cuinfo,"",@"SHT_NOTE"
	.sectionflags	@"SHF_NOTE_NV_CUINFO"
        /*0018*/ 	.short	0x0002
        /*001a*/ 	.short	0x0064
        /*001c*/ 	.short	0x0082
	.zero		2


//--------------------- .nv.info                  --------------------------
	.section	.nv.info,"",@"SHT_CUDA_INFO"
	.align	4


	//----- nvinfo : EIATTR_REGCOUNT
	.align		4
        /*0000*/ 	.byte	0x04, 0x2f
        /*0002*/ 	.short	(.L_2 - .L_1)
	.align		4
.L_1:
        /*0004*/ 	.word	index@(_Z17ReducSumGlobalMemPiS_i)
        /*0008*/ 	.word	0x00000018


	//----- nvinfo : EIATTR_FRAME_SIZE
	.align		4
.L_2:
        /*000c*/ 	.byte	0x04, 0x11
        /*000e*/ 	.short	(.L_4 - .L_3)
	.align		4
.L_3:
        /*0010*/ 	.word	index@(_Z17ReducSumGlobalMemPiS_i)
        /*0014*/ 	.word	0x00000008


	//----- nvinfo : EIATTR_REGCOUNT
	.align		4
.L_4:
        /*0018*/ 	.byte	0x04, 0x2f
        /*001a*/ 	.short	(.L_6 - .L_5)
	.align		4
.L_5:
        /*001c*/ 	.word	index@(_Z8FinalSumPiS_i)
        /*0020*/ 	.word	0x0000000c


	//----- nvinfo : EIATTR_FRAME_SIZE
	.align		4
.L_6:
        /*0024*/ 	.byte	0x04, 0x11
        /*0026*/ 	.short	(.L_8 - .L_7)
	.align		4
.L_7:
        /*0028*/ 	.word	index@(_Z8FinalSumPiS_i)
        /*002c*/ 	.word	0x00000000


	//----- nvinfo : EIATTR_MIN_STACK_SIZE
	.align		4
.L_8:
        /*0030*/ 	.byte	0x04, 0x12
        /*0032*/ 	.short	(.L_10 - .L_9)
	.align		4
.L_9:
        /*0034*/ 	.word	index@(_Z8FinalSumPiS_i)
        /*0038*/ 	.word	0x00000000


	//----- nvinfo : EIATTR_MIN_STACK_SIZE
	.align		4
.L_10:
        /*003c*/ 	.byte	0x04, 0x12
        /*003e*/ 	.short	(.L_12 - .L_11)
	.align		4
.L_11:
        /*0040*/ 	.word	index@(_Z17ReducSumGlobalMemPiS_i)
        /*0044*/ 	.word	0x00000008
.L_12:


//--------------------- .nv.compat                --------------------------
	.section	.nv.compat,"",@"SHT_CUDA_COMPAT_INFO"
	.align	4
        /*0000*/ 	.byte	0x02, 0x09, 0x00, 0x00, 0x02, 0x02, 0x01, 0x00, 0x02, 0x05, 0x05, 0x00, 0x03, 0x07, 0x01, 0x01
        /*0010*/ 	.byte	0x02, 0x03, 0x00, 0x00, 0x02, 0x06, 0x01, 0x00, 0x04, 0x0b, 0x08, 0x00, 0x09, 0x00, 0x00, 0x00
        /*0020*/ 	.byte	0x00, 0x00, 0x00, 0x00


//--------------------- .nv.info._Z8FinalSumPiS_i --------------------------
	.section	.nv.info._Z8FinalSumPiS_i,"",@"SHT_CUDA_INFO"
	.sectionflags	@""
	.align	4


	//----- nvinfo : EIATTR_CUDA_API_VERSION
	.align		4
        /*0000*/ 	.byte	0x04, 0x37
        /*0002*/ 	.short	(.L_14 - .L_13)
.L_13:
        /*0004*/ 	.word	0x00000082


	//----- nvinfo : EIATTR_KPARAM_INFO
	.align		4
.L_14:
        /*0008*/ 	.byte	0x04, 0x17
        /*000a*/ 	.short	(.L_16 - .L_15)
.L_15:
        /*000c*/ 	.word	0x00000000
        /*0010*/ 	.short	0x0002
        /*0012*/ 	.short	0x0010
        /*0014*/ 	.byte	0x00, 0xf0, 0x11, 0x00


	//----- nvinfo : EIATTR_KPARAM_INFO
	.align		4
.L_16:
        /*0018*/ 	.byte	0x04, 0x17
        /*001a*/ 	.short	(.L_18 - .L_17)
.L_17:
        /*001c*/ 	.word	0x00000000
        /*0020*/ 	.short	0x0001
        /*0022*/ 	.short	0x0008
        /*0024*/ 	.byte	0x00, 0xf5, 0x21, 0x00


	//----- nvinfo : EIATTR_KPARAM_INFO
	.align		4
.L_18:
        /*0028*/ 	.byte	0x04, 0x17
        /*002a*/ 	.short	(.L_20 - .L_19)
.L_19:
        /*002c*/ 	.word	0x00000000
        /*0030*/ 	.short	0x0000
        /*0032*/ 	.short	0x0000
        /*0034*/ 	.byte	0x00, 0xf5, 0x21, 0x00


	//----- nvinfo : EIATTR_SPARSE_MMA_MASK
	.align		4
.L_20:
        /*0038*/ 	.byte	0x03, 0x50
        /*003a*/ 	.short	0x0000


	//----- nvinfo : EIATTR_MAXREG_COUNT
	.align		4
        /*003c*/ 	.byte	0x03, 0x1b
        /*003e*/ 	.short	0x00ff


	//----- nvinfo : EIATTR_NUM_BARRIERS
	.align		4
        /*0040*/ 	.byte	0x02, 0x4c
        /*0042*/ 	.byte	0x01
	.zero		1


	//----- nvinfo : EIATTR_MERCURY_ISA_VERSION
	.align		4
        /*0044*/ 	.byte	0x03, 0x5f
        /*0046*/ 	.short	0x0101


	//----- nvinfo : EIATTR_VRC_CTA_INIT_COUNT
	.align		4
        /*0048*/ 	.byte	0x02, 0x4a
	.zero		1
	.zero		1


	//----- nvinfo : EIATTR_EXIT_INSTR_OFFSETS
	.align		4
        /*004c*/ 	.byte	0x04, 0x1c
        /*004e*/ 	.short	(.L_22 - .L_21)


	//   ....[0]....
.L_21:
        /*0050*/ 	.word	0x000001b0


	//   ....[1]....
        /*0054*/ 	.word	0x00000200


	//----- nvinfo : EIATTR_CRS_STACK_SIZE
	.align		4
.L_22:
        /*0058*/ 	.byte	0x04, 0x1e
        /*005a*/ 	.short	(.L_24 - .L_23)
.L_23:
        /*005c*/ 	.word	0x00000000


	//----- nvinfo : EIATTR_CBANK_PARAM_SIZE
	.align		4
.L_24:
        /*0060*/ 	.byte	0x03, 0x19
        /*0062*/ 	.short	0x0014


	//----- nvinfo : EIATTR_PARAM_CBANK
	.align		4
        /*0064*/ 	.byte	0x04, 0x0a
        /*0066*/ 	.short	(.L_26 - .L_25)
	.align		4
.L_25:
        /*0068*/ 	.word	index@(.nv.constant0._Z8FinalSumPiS_i)
        /*006c*/ 	.short	0x0380
        /*006e*/ 	.short	0x0014


	//----- nvinfo : EIATTR_SW_WAR
	.align		4
.L_26:
        /*0070*/ 	.byte	0x04, 0x36
        /*0072*/ 	.short	(.L_28 - .L_27)
.L_27:
        /*0074*/ 	.word	0x00000008
.L_28:


//--------------------- .nv.info._Z17ReducSumGlobalMemPiS_i --------------------------
	.section	.nv.info._Z17ReducSumGlobalMemPiS_i,"",@"SHT_CUDA_INFO"
	.sectionflags	@""
	.align	4


	//----- nvinfo : EIATTR_CUDA_API_VERSION
	.align		4
        /*0000*/ 	.byte	0x04, 0x37
        /*0002*/ 	.short	(.L_30 - .L_29)
.L_29:
        /*0004*/ 	.word	0x00000082


	//----- nvinfo : EIATTR_KPARAM_INFO
	.align		4
.L_30:
        /*0008*/ 	.byte	0x04, 0x17
        /*000a*/ 	.short	(.L_32 - .L_31)
.L_31:
        /*000c*/ 	.word	0x00000000
        /*0010*/ 	.short	0x0002
        /*0012*/ 	.short	0x0010
        /*0014*/ 	.byte	0x00, 0xf0, 0x11, 0x00


	//----- nvinfo : EIATTR_KPARAM_INFO
	.align		4
.L_32:
        /*0018*/ 	.byte	0x04, 0x17
        /*001a*/ 	.short	(.L_34 - .L_33)
.L_33:
        /*001c*/ 	.word	0x00000000
        /*0020*/ 	.short	0x0001
        /*0022*/ 	.short	0x0008
        /*0024*/ 	.byte	0x00, 0xf5, 0x21, 0x00


	//----- nvinfo : EIATTR_KPARAM_INFO
	.align		4
.L_34:
        /*0028*/ 	.byte	0x04, 0x17
        /*002a*/ 	.short	(.L_36 - .L_35)
.L_35:
        /*002c*/ 	.word	0x00000000
        /*0030*/ 	.short	0x0000
        /*0032*/ 	.short	0x0000
        /*0034*/ 	.byte	0x00, 0xf5, 0x21, 0x00


	//----- nvinfo : EIATTR_SPARSE_MMA_MASK
	.align		4
.L_36:
        /*0038*/ 	.byte	0x03, 0x50
        /*003a*/ 	.short	0x0000


	//----- nvinfo : EIATTR_MAXREG_COUNT
	.align		4
        /*003c*/ 	.byte	0x03, 0x1b
        /*003e*/ 	.short	0x00ff


	//----- nvinfo : EIATTR_NUM_BARRIERS
	.align		4
        /*0040*/ 	.byte	0x02, 0x4c
        /*0042*/ 	.byte	0x01
	.zero		1


	//----- nvinfo : EIATTR_EXTERNS
	.align		4
        /*0044*/ 	.byte	0x04, 0x0f
        /*0046*/ 	.short	(.L_38 - .L_37)


	//   ....[0]....
	.align		4
.L_37:
        /*0048*/ 	.word	index@(vprintf)


	//----- nvinfo : EIATTR_MERCURY_ISA_VERSION
	.align		4
.L_38:
        /*004c*/ 	.byte	0x03, 0x5f
        /*004e*/ 	.short	0x0101


	//----- nvinfo : EIATTR_VRC_CTA_INIT_COUNT
	.align		4
        /*0050*/ 	.byte	0x02, 0x4a
	.zero		1
	.zero		1


	//----- nvinfo : EIATTR_SYSCALL_OFFSETS
	.align		4
        /*0054*/ 	.byte	0x04, 0x46
        /*0056*/ 	.short	(.L_40 - .L_39)


	//   ....[0]....
.L_39:
        /*0058*/ 	.word	0x00000310


	//----- nvinfo : EIATTR_EXIT_INSTR_OFFSETS
	.align		4
.L_40:
        /*005c*/ 	.byte	0x04, 0x1c
        /*005e*/ 	.short	(.L_42 - .L_41)


	//   ....[0]....
.L_41:
        /*0060*/ 	.word	0x00000250


	//   ....[1]....
        /*0064*/ 	.word	0x00000320


	//----- nvinfo : EIATTR_CRS_STACK_SIZE
	.align		4
.L_42:
        /*0068*/ 	.byte	0x04, 0x1e
        /*006a*/ 	.short	(.L_44 - .L_43)
.L_43:
        /*006c*/ 	.word	0x00000000


	//----- nvinfo : EIATTR_CBANK_PARAM_SIZE
	.align		4
.L_44:
        /*0070*/ 	.byte	0x03, 0x19
        /*0072*/ 	.short	0x0014


	//----- nvinfo : EIATTR_PARAM_CBANK
	.align		4
        /*0074*/ 	.byte	0x04, 0x0a
        /*0076*/ 	.short	(.L_46 - .L_45)
	.align		4
.L_45:
        /*0078*/ 	.word	index@(.nv.constant0._Z17ReducSumGlobalMemPiS_i)
        /*007c*/ 	.short	0x0380
        /*007e*/ 	.short	0x0014


	//----- nvinfo : EIATTR_SW_WAR
	.align		4
.L_46:
        /*0080*/ 	.byte	0x04, 0x36
        /*0082*/ 	.short	(.L_48 - .L_47)
.L_47:
        /*0084*/ 	.word	0x00000008
.L_48:


//--------------------- .nv.callgraph             --------------------------
	.section	.nv.callgraph,"",@"SHT_CUDA_CALLGRAPH"
	.align	4
	.sectionentsize	8
	.align		4
        /*0000*/ 	.word	0x00000000
	.align		4
        /*0004*/ 	.word	0xffffffff
	.align		4
        /*0008*/ 	.word	index@(_Z17ReducSumGlobalMemPiS_i)
	.align		4
        /*000c*/ 	.word	index@(vprintf)
	.align		4
        /*0010*/ 	.word	0x00000000
	.align		4
        /*0014*/ 	.word	0xfffffffe
	.align		4
        /*0018*/ 	.word	0x00000000
	.align		4
        /*001c*/ 	.word	0xfffffffd
	.align		4
        /*0020*/ 	.word	0x00000000
	.align		4
        /*0024*/ 	.word	0xfffffffc


//--------------------- .nv.constant4             --------------------------
	.section	.nv.constant4,"a",@progbits
	.align	8
	.align		8
.nv.constant4:
        /*0000*/ 	.dword	$str
	.align		8
        /*0008*/ 	.dword	vprintf


//--------------------- .text._Z8FinalSumPiS_i    --------------------------
	.section	.text._Z8FinalSumPiS_i,"ax",@progbits
	.align	128
        .global         _Z8FinalSumPiS_i
        .type           _Z8FinalSumPiS_i,@function
        .size           _Z8FinalSumPiS_i,(.L_x_11 - _Z8FinalSumPiS_i)
        .other          _Z8FinalSumPiS_i,@"STO_CUDA_ENTRY STV_DEFAULT"
_Z8FinalSumPiS_i:
.text._Z8FinalSumPiS_i:
[----:B------:R-:W-:Y:S01]  /*0000*/  LDC R1, c[0x0][0x37c] ;  /* 0x0000df00ff017b82 */ /* 0x000fe20000000800 */
[----:B------:R-:W0:Y:S01]  /*0010*/  LDCU UR6, c[0x0][0x390] ;  /* 0x00007200ff0677ac */ /* 0x000e220008000800 */
[----:B------:R-:W1:Y:S01]  /*0020*/  S2R R9, SR_TID.X ;  /* 0x0000000000097919 */ /* 0x000e620000002100 */
[----:B------:R-:W2:Y:S01]  /*0030*/  LDCU.64 UR4, c[0x0][0x358] ;  /* 0x00006b00ff0477ac */ /* 0x000ea20008000a00 */
[----:B0-----:R-:W-:-:S09]  /*0040*/  UISETP.GE.AND UP0, UPT, UR6, 0x2, UPT ;  /* 0x000000020600788c */ /* 0x001fd2000bf06270 */
[----:B--2---:R-:W-:Y:S05]  /*0050*/  BRA.U !UP0, `(.L_x_0) ;  /* 0x0000000108507547 */ /* 0x004fea000b800000 */
[----:B------:R-:W1:Y:S01]  /*0060*/  LDC.64 R2, c[0x0][0x380] ;  /* 0x0000e000ff027b82 */ /* 0x000e620000000a00 */
[----:B------:R-:W0:Y:S01]  /*0070*/  LDCU UR6, c[0x0][0x390] ;  /* 0x00007200ff0677ac */ /* 0x000e220008000800 */
[----:B------:R-:W2:Y:S01]  /*0080*/  LDCU UR7, c[0x0][0x390] ;  /* 0x00007200ff0777ac */ /* 0x000ea20008000800 */
[----:B0-----:R-:W-:Y:S02]  /*0090*/  IMAD.U32 R0, RZ, RZ, UR6 ;  /* 0x00000006ff007e24 */ /* 0x001fe4000f8e00ff */
[----:B-12---:R-:W-:-:S07]  /*00a0*/  IMAD.WIDE.U32 R2, R9, 0x4, R2 ;  /* 0x0000000409027825 */ /* 0x006fce00078e0002 */
.L_x_3:
[----:B------:R-:W-:Y:S01]  /*00b0*/  SHF.R.U32.HI R6, RZ, 0x1, R0 ;  /* 0x00000001ff067819 */ /* 0x000fe20000011600 */
[----:B------:R-:W-:Y:S04]  /*00c0*/  BSSY.RECONVERGENT B0, `(.L_x_1) ;  /* 0x0000009000007945 */ /* 0x000fe80003800200 */
[----:B------:R-:W-:-:S05]  /*00d0*/  IMAD.IADD R4, R6, 0x1, R9 ;  /* 0x0000000106047824 */ /* 0x000fca00078e0209 */
[----:B------:R-:W-:-:S13]  /*00e0*/  ISETP.GE.AND P0, PT, R4, UR7, PT ;  /* 0x0000000704007c0c */ /* 0x000fda000bf06270 */
[----:B0-----:R-:W-:Y:S05]  /*00f0*/  @P0 BRA `(.L_x_2) ;  /* 0x0000000000140947 */ /* 0x001fea0003800000 */
[----:B------:R-:W-:Y:S01]  /*0100*/  IMAD.WIDE.U32 R4, R6, 0x4, R2 ;  /* 0x0000000406047825 */ /* 0x000fe200078e0002 */
[----:B------:R-:W2:Y:S05]  /*0110*/  LDG.E R7, desc[UR4][R2.64] ;  /* 0x0000000402077981 */ /* 0x000eaa000c1e1900 */
[----:B------:R-:W2:Y:S02]  /*0120*/  LDG.E R4, desc[UR4][R4.64] ;  /* 0x0000000404047981 */ /* 0x000ea4000c1e1900 */
[----:B--2---:R-:W-:-:S05]  /*0130*/  IADD3 R7, PT, PT, R4, R7, RZ ;  /* 0x0000000704077210 */ /* 0x004fca0007ffe0ff */
[----:B------:R0:W-:Y:S02]  /*0140*/  STG.E desc[UR4][R2.64], R7 ;  /* 0x0000000702007986 */ /* 0x0001e4000c101904 */
.L_x_2:
[----:B------:R-:W-:Y:S05]  /*0150*/  BSYNC.RECONVERGENT B0 ;  /* 0x0000000000007941 */ /* 0x000fea0003800200 */
.L_x_1:
[----:B------:R-:W-:Y:S01]  /*0160*/  BAR.SYNC.DEFER_BLOCKING 0x0 ;  /* 0x0000000000007b1d */ /* 0x000fe20000010000 */
[----:B------:R-:W-:Y:S01]  /*0170*/  ISETP.GT.U32.AND P0, PT, R0, 0x3, PT ;  /* 0x000000030000780c */ /* 0x000fe20003f04070 */
[----:B------:R-:W-:-:S12]  /*0180*/  IMAD.MOV.U32 R0, RZ, RZ, R6 ;  /* 0x000000ffff007224 */ /* 0x000fd800078e0006 */
[----:B------:R-:W-:Y:S05]  /*0190*/  @P0 BRA `(.L_x_3) ;  /* 0xfffffffc00c40947 */ /* 0x000fea000383ffff */
.L_x_0:
[----:B-1----:R-:W-:-:S13]  /*01a0*/  ISETP.NE.AND P0, PT, R9, RZ, PT ;  /* 0x000000ff0900720c */ /* 0x002fda0003f05270 */
[----:B------:R-:W-:Y:S05]  /*01b0*/  @P0 EXIT ;  /* 0x000000000000094d */ /* 0x000fea0003800000 */
[----:B0-----:R-:W0:Y:S02]  /*01c0*/  LDC.64 R2, c[0x0][0x380] ;  /* 0x0000e000ff027b82 */ /* 0x001e240000000a00 */
[----:B0-----:R-:W2:Y:S06]  /*01d0*/  LDG.E R3, desc[UR4][R2.64] ;  /* 0x0000000402037981 */ /* 0x001eac000c1e1900 */
[----:B------:R-:W2:Y:S02]  /*01e0*/  LDC.64 R4, c[0x0][0x388] ;  /* 0x0000e200ff047b82 */ /* 0x000ea40000000a00 */
[----:B--2---:R-:W-:Y:S01]  /*01f0*/  STG.E desc[UR4][R4.64], R3 ;  /* 0x0000000304007986 */ /* 0x004fe2000c101904 */
[----:B------:R-:W-:Y:S05]  /*0200*/  EXIT ;  /* 0x000000000000794d */ /* 0x000fea0003800000 */
.L_x_4:
[----:B------:R-:W-:-:S00]  /*0210*/  BRA `(.L_x_4) ;  /* 0xfffffffc00fc7947 */ /* 0x000fc0000383ffff */
[----:B------:R-:W-:-:S00]  /*0220*/  NOP ;  /* 0x0000000000007918 */ /* 0x000fc00000000000 */
        /* <DEDUP_REMOVED lines=13> */
.L_x_11:


//--------------------- .text._Z17ReducSumGlobalMemPiS_i --------------------------
	.section	.text._Z17ReducSumGlobalMemPiS_i,"ax",@progbits
	.align	128
        .global         _Z17ReducSumGlobalMemPiS_i
        .type           _Z17ReducSumGlobalMemPiS_i,@function
        .size           _Z17ReducSumGlobalMemPiS_i,(.L_x_12 - _Z17ReducSumGlobalMemPiS_i)
        .other          _Z17ReducSumGlobalMemPiS_i,@"STO_CUDA_ENTRY STV_DEFAULT"
_Z17ReducSumGlobalMemPiS_i:
.text._Z17ReducSumGlobalMemPiS_i:
[----:B------:R-:W0:Y:S01]  /*0000*/  LDC R1, c[0x0][0x37c] ;  /* 0x0000df00ff017b82 */ /* 0x000e220000000800 */
[----:B------:R-:W1:Y:S01]  /*0010*/  S2R R13, SR_CTAID.X ;  /* 0x00000000000d7919 */ /* 0x000e620000002500 */
[----:B------:R-:W2:Y:S06]  /*0020*/  LDCU UR7, c[0x0][0x2fc] ;  /* 0x00005f80ff0777ac */ /* 0x000eac0008000800 */
[----:B------:R-:W3:Y:S01]  /*0030*/  LDC.64 R2, c[0x0][0x380] ;  /* 0x0000e000ff027b82 */ /* 0x000ee20000000a00 */
[----:B0-----:R-:W-:Y:S01]  /*0040*/  VIADD R1, R1, 0xfffffff8 ;  /* 0xfffffff801017836 */ /* 0x001fe20000000000 */
[----:B------:R-:W0:Y:S01]  /*0050*/  S2R R10, SR_TID.X ;  /* 0x00000000000a7919 */ /* 0x000e220000002100 */
[----:B------:R-:W4:Y:S01]  /*0060*/  LDCU UR8, c[0x0][0x360] ;  /* 0x00006c00ff0877ac */ /* 0x000f220008000800 */
[----:B------:R-:W5:Y:S01]  /*0070*/  LDCU UR6, c[0x0][0x2f8] ;  /* 0x00005f00ff0677ac */ /* 0x000f620008000800 */
[----:B------:R-:W3:Y:S01]  /*0080*/  LDCU UR9, c[0x0][0x390] ;  /* 0x00007200ff0977ac */ /* 0x000ee20008000800 */
[----:B------:R-:W0:Y:S01]  /*0090*/  LDCU.64 UR4, c[0x0][0x358] ;  /* 0x00006b00ff0477ac */ /* 0x000e220008000a00 */
[----:B----4-:R-:W-:Y:S01]  /*00a0*/  UISETP.GE.U32.AND UP0, UPT, UR8, 0x2, UPT ;  /* 0x000000020800788c */ /* 0x010fe2000bf06070 */
[----:B-----5:R-:W-:Y:S01]  /*00b0*/  IADD3 R6, P0, PT, R1, UR6, RZ ;  /* 0x0000000601067c10 */ /* 0x020fe2000ff1e0ff */
[----:B-1----:R-:W-:-:S04]  /*00c0*/  IMAD R0, R13, UR8, R13 ;  /* 0x000000080d007c24 */ /* 0x002fc8000f8e020d */
[----:B--2---:R-:W-:Y:S02]  /*00d0*/  IMAD.X R7, RZ, RZ, UR7, P0 ;  /* 0x00000007ff077e24 */ /* 0x004fe400080e06ff */
[----:B0-----:R-:W-:Y:S01]  /*00e0*/  IMAD R9, R13, UR8, R10 ;  /* 0x000000080d097c24 */ /* 0x001fe2000f8e020a */
[----:B---3--:R-:W-:-:S03]  /*00f0*/  VIMNMX.U32 R0, PT, PT, R0, UR9, PT ;  /* 0x0000000900007c48 */ /* 0x008fc6000bfe0000 */
[----:B------:R-:W-:Y:S01]  /*0100*/  IMAD.WIDE R2, R9, 0x4, R2 ;  /* 0x0000000409027825 */ /* 0x000fe200078e0202 */
[----:B------:R-:W-:Y:S06]  /*0110*/  BRA.U !UP0, `(.L_x_5) ;  /* 0x0000000108487547 */ /* 0x000fec000b800000 */
[----:B------:R-:W-:-:S07]  /*0120*/  IMAD.U32 R8, RZ, RZ, UR8 ;  /* 0x00000008ff087e24 */ /* 0x000fce000f8e00ff */
.L_x_8:
[----:B------:R-:W-:Y:S01]  /*0130*/  SHF.R.U32.HI R15, RZ, 0x1, R8 ;  /* 0x00000001ff0f7819 */ /* 0x000fe20000011608 */
[----:B------:R-:W-:Y:S03]  /*0140*/  BSSY.RECONVERGENT B0, `(.L_x_6) ;  /* 0x000000b000007945 */ /* 0x000fe60003800200 */
[----:B------:R-:W-:-:S04]  /*0150*/  IADD3 R5, PT, PT, R9, R15, RZ ;  /* 0x0000000f09057210 */ /* 0x000fc80007ffe0ff */
[----:B------:R-:W-:-:S04]  /*0160*/  ISETP.GE.AND P0, PT, R5, R0, PT ;  /* 0x000000000500720c */ /* 0x000fc80003f06270 */
[----:B------:R-:W-:-:S13]  /*0170*/  ISETP.GE.U32.OR P0, PT, R10, R15, P0 ;  /* 0x0000000f0a00720c */ /* 0x000fda0000706470 */
[----:B0-----:R-:W-:Y:S05]  /*0180*/  @P0 BRA `(.L_x_7) ;  /* 0x0000000000180947 */ /* 0x001fea0003800000 */
[----:B------:R-:W-:Y:S01]  /*0190*/  LEA R4, P0, R15, R2, 0x2 ;  /* 0x000000020f047211 */ /* 0x000fe200078010ff */
[----:B------:R-:W2:Y:S04]  /*01a0*/  LDG.E R11, desc[UR4][R2.64] ;  /* 0x00000004020b7981 */ /* 0x000ea8000c1e1900 */
[----:B------:R-:W-:-:S05]  /*01b0*/  IMAD.X R5, RZ, RZ, R3, P0 ;  /* 0x000000ffff057224 */ /* 0x000fca00000e0603 */
[----:B------:R-:W2:Y:S02]  /*01c0*/  LDG.E R4, desc[UR4][R4.64] ;  /* 0x0000000404047981 */ /* 0x000ea4000c1e1900 */
[----:B--2---:R-:W-:-:S05]  /*01d0*/  IMAD.IADD R11, R4, 0x1, R11 ;  /* 0x00000001040b7824 */ /* 0x004fca00078e020b */
[----:B------:R0:W-:Y:S02]  /*01e0*/  STG.E desc[UR4][R2.64], R11 ;  /* 0x0000000b02007986 */ /* 0x0001e4000c101904 */
.L_x_7:
[----:B------:R-:W-:Y:S05]  /*01f0*/  BSYNC.RECONVERGENT B0 ;  /* 0x0000000000007941 */ /* 0x000fea0003800200 */
.L_x_6:
[----:B------:R-:W-:Y:S01]  /*0200*/  BAR.SYNC.DEFER_BLOCKING 0x0 ;  /* 0x0000000000007b1d */ /* 0x000fe20000010000 */
[----:B------:R-:W-:Y:S02]  /*0210*/  ISETP.GT.U32.AND P0, PT, R8, 0x3, PT ;  /* 0x000000030800780c */ /* 0x000fe40003f04070 */
[----:B------:R-:W-:-:S11]  /*0220*/  MOV R8, R15 ;  /* 0x0000000f00087202 */ /* 0x000fd60000000f00 */
[----:B------:R-:W-:Y:S05]  /*0230*/  @P0 BRA `(.L_x_8) ;  /* 0xfffffffc00bc0947 */ /* 0x000fea000383ffff */
.L_x_5:
[----:B------:R-:W-:-:S13]  /*0240*/  ISETP.NE.AND P0, PT, R10, RZ, PT ;  /* 0x000000ff0a00720c */ /* 0x000fda0003f05270 */
[----:B------:R-:W-:Y:S05]  /*0250*/  @P0 EXIT ;  /* 0x000000000000094d */ /* 0x000fea0003800000 */
[----:B0-----:R-:W2:Y:S01]  /*0260*/  LDG.E R2, desc[UR4][R2.64] ;  /* 0x0000000402027981 */ /* 0x001ea2000c1e1900 */
[----:B------:R-:W0:Y:S01]  /*0270*/  LDC.64 R8, c[0x0][0x388] ;  /* 0x0000e200ff087b82 */ /* 0x000e220000000a00 */
[----:B------:R-:W-:Y:S01]  /*0280*/  MOV R0, 0x8 ;  /* 0x0000000800007802 */ /* 0x000fe20000000f00 */
[----:B------:R-:W1:Y:S06]  /*0290*/  LDCU.64 UR6, c[0x4][URZ] ;  /* 0x01000000ff0677ac */ /* 0x000e6c0008000a00 */
[----:B------:R3:W4:Y:S01]  /*02a0*/  LDC.64 R10, c[0x4][R0] ;  /* 0x01000000000a7b82 */ /* 0x0007220000000a00 */
[----:B-1----:R-:W-:Y:S01]  /*02b0*/  IMAD.U32 R4, RZ, RZ, UR6 ;  /* 0x00000006ff047e24 */ /* 0x002fe2000f8e00ff */
[----:B------:R-:W-:Y:S01]  /*02c0*/  MOV R5, UR7 ;  /* 0x0000000700057c02 */ /* 0x000fe20008000f00 */
[----:B0-----:R-:W-:Y:S01]  /*02d0*/  IMAD.WIDE.U32 R8, R13, 0x4, R8 ;  /* 0x000000040d087825 */ /* 0x001fe200078e0008 */
[----:B--2---:R3:W-:Y:S04]  /*02e0*/  STL [R1], R2 ;  /* 0x0000000201007387 */ /* 0x0047e80000100800 */
[----:B----4-:R3:W-:Y:S02]  /*02f0*/  STG.E desc[UR4][R8.64], R2 ;  /* 0x0000000208007986 */ /* 0x0107e4000c101904 */
[----:B------:R-:W-:-:S07]  /*0300*/  LEPC R20, `(.L_x_9) ;  /* 0x000000001014794e */ /* 0x000fce0000000000 */
[----:B---3--:R-:W-:Y:S05]  /*0310*/  CALL.ABS.NOINC R10 ;  /* 0x000000000a007343 */ /* 0x008fea0003c00000 */
.L_x_9:
[----:B------:R-:W-:Y:S05]  /*0320*/  EXIT ;  /* 0x000000000000794d */ /* 0x000fea0003800000 */
.L_x_10:
        /* <DEDUP_REMOVED lines=13> */
.L_x_12:


//--------------------- .nv.global.init           --------------------------
	.section	.nv.global.init,"aw",@progbits
.nv.global.init:
	.type		$str,@object
	.size		$str,(.L_0 - $str)
$str:
        /*0000*/ 	.byte	0x25, 0x64, 0x20, 0x00
.L_0:


//--------------------- .nv.shared.reserved.0     --------------------------
	.section	.nv.shared.reserved.0,"aw",@nobits
	.weak		__nv_reservedSMEM_offset_0_alias
	.size		__nv_reservedSMEM_offset_0_alias, 0, 64
	.other		__nv_reservedSMEM_offset_0_alias,@"STO_CUDA_RESERVED_SHARED STV_DEFAULT"
__nv_reservedSMEM_offset_0_alias:
	.zero		0
	.zero		64


//--------------------- .nv.constant0._Z8FinalSumPiS_i --------------------------
	.section	.nv.constant0._Z8FinalSumPiS_i,"a",@progbits
	.sectionflags	@""
	.align	4
.nv.constant0._Z8FinalSumPiS_i:
	.zero		916


//--------------------- .nv.constant0._Z17ReducSumGlobalMemPiS_i --------------------------
	.section	.nv.constant0._Z17ReducSumGlobalMemPiS_i,"a",@progbits
	.sectionflags	@""
	.align	4
.nv.constant0._Z17ReducSumGlobalMemPiS_i:
	.zero		916


//--------------------- SYMBOLS --------------------------

	.type		.nv.reservedSmem.offset0,@object
	.size		.nv.reservedSmem.offset0,0x4
	.type		vprintf,@function
